//
// Generated by NVIDIA NVVM Compiler
//
// Compiler Build ID: CL-36424714
// Cuda compilation tools, release 13.0, V13.0.88
// Based on NVVM 20.0.0
//

.version 9.0
.target sm_100
.address_size 64

	// .globl	_Z28abs_cuda_kernel_float_kernelPfPKfm

.visible .entry _Z28abs_cuda_kernel_float_kernelPfPKfm(
	.param .u64 .ptr .align 1 _Z28abs_cuda_kernel_float_kernelPfPKfm_param_0,
	.param .u64 .ptr .align 1 _Z28abs_cuda_kernel_float_kernelPfPKfm_param_1,
	.param .u64 _Z28abs_cuda_kernel_float_kernelPfPKfm_param_2
)
{
	.reg .pred 	%p<2>;
	.reg .b32 	%r<5>;
	.reg .b32 	%f<3>;
	.reg .b64 	%rd<10>;

	ld.param.u64 	%rd2, [_Z28abs_cuda_kernel_float_kernelPfPKfm_param_0];
	ld.param.u64 	%rd3, [_Z28abs_cuda_kernel_float_kernelPfPKfm_param_1];
	ld.param.u64 	%rd4, [_Z28abs_cuda_kernel_float_kernelPfPKfm_param_2];
	mov.u32 	%r1, %ctaid.x;
	mov.u32 	%r2, %ntid.x;
	mov.u32 	%r3, %tid.x;
	mad.lo.s32 	%r4, %r1, %r2, %r3;
	cvt.u64.u32 	%rd1, %r4;
	setp.le.u64 	%p1, %rd4, %rd1;
	@%p1 bra 	$L__BB0_2;
	cvta.to.global.u64 	%rd5, %rd3;
	cvta.to.global.u64 	%rd6, %rd2;
	shl.b64 	%rd7, %rd1, 2;
	add.s64 	%rd8, %rd5, %rd7;
	ld.global.f32 	%f1, [%rd8];
	abs.f32 	%f2, %f1;
	add.s64 	%rd9, %rd6, %rd7;
	st.global.f32 	[%rd9], %f2;
$L__BB0_2:
	ret;

}
	// .globl	_Z28abs_cuda_kernel_int32_kernelPiPKim
.visible .entry _Z28abs_cuda_kernel_int32_kernelPiPKim(
	.param .u64 .ptr .align 1 _Z28abs_cuda_kernel_int32_kernelPiPKim_param_0,
	.param .u64 .ptr .align 1 _Z28abs_cuda_kernel_int32_kernelPiPKim_param_1,
	.param .u64 _Z28abs_cuda_kernel_int32_kernelPiPKim_param_2
)
{
	.reg .pred 	%p<2>;
	.reg .b32 	%r<7>;
	.reg .b64 	%rd<10>;

	ld.param.u64 	%rd2, [_Z28abs_cuda_kernel_int32_kernelPiPKim_param_0];
	ld.param.u64 	%rd3, [_Z28abs_cuda_kernel_int32_kernelPiPKim_param_1];
	ld.param.u64 	%rd4, [_Z28abs_cuda_kernel_int32_kernelPiPKim_param_2];
	mov.u32 	%r1, %ctaid.x;
	mov.u32 	%r2, %ntid.x;
	mov.u32 	%r3, %tid.x;
	mad.lo.s32 	%r4, %r1, %r2, %r3;
	cvt.u64.u32 	%rd1, %r4;
	setp.le.u64 	%p1, %rd4, %rd1;
	@%p1 bra 	$L__BB1_2;
	cvta.to.global.u64 	%rd5, %rd3;
	cvta.to.global.u64 	%rd6, %rd2;
	shl.b64 	%rd7, %rd1, 2;
	add.s64 	%rd8, %rd5, %rd7;
	ld.global.u32 	%r5, [%rd8];
	abs.s32 	%r6, %r5;
	add.s64 	%rd9, %rd6, %rd7;
	st.global.u32 	[%rd9], %r6;
$L__BB1_2:
	ret;

}


// ===== COMPILED SASS (sm_100) =====

	.target	sm_100

	.elftype	@"ET_EXEC"


//--------------------- .note.nv.tkinfo           --------------------------
	.section	.note.nv.tkinfo,"",@"SHT_NOTE"
	.sectionflags	@"SHF_NOTE_NV_TKINFO"
	.tkinfo
        /*0018*/ 	.word	0x00000002
        /*0030*/ 	.string	""
        /*0030*/ 	.string	"ptxas"
        /*0030*/ 	.string	"Cuda compilation tools, release 13.0, V13.0.88"
        /*0030*/ 	.string	"Build cuda_13.0.r13.0/compiler.36424714_0"
        /*0030*/ 	.string	"-arch sm_100 -m 64 "



//--------------------- .note.nv.cuinfo           --------------------------
	.section	.note.nv.cuinfo,"",@"SHT_NOTE"
	.sectionflags	@"SHF_NOTE_NV_CUINFO"
        /*0018*/ 	.short	0x0002
        /*001a*/ 	.short	0x0064
        /*001c*/ 	.short	0x0082
	.zero		2


//--------------------- .nv.info                  --------------------------
	.section	.nv.info,"",@"SHT_CUDA_INFO"
	.align	4


	//----- nvinfo : EIATTR_REGCOUNT
	.align		4
        /*0000*/ 	.byte	0x04, 0x2f
        /*0002*/ 	.short	(.L_1 - .L_0)
	.align		4
.L_0:
        /*0004*/ 	.word	index@(_Z28abs_cuda_kernel_float_kernelPfPKfm)
        /*0008*/ 	.word	0x0000000a


	//----- nvinfo : EIATTR_FRAME_SIZE
	.align		4
.L_1:
        /*000c*/ 	.byte	0x04, 0x11
        /*000e*/ 	.short	(.L_3 - .L_2)
	.align		4
.L_2:
        /*0010*/ 	.word	index@(_Z28abs_cuda_kernel_float_kernelPfPKfm)
        /*0014*/ 	.word	0x00000000


	//----- nvinfo : EIATTR_REGCOUNT
	.align		4
.L_3:
        /*0018*/ 	.byte	0x04, 0x2f
        /*001a*/ 	.short	(.L_5 - .L_4)
	.align		4
.L_4:
        /*001c*/ 	.word	index@(_Z28abs_cuda_kernel_int32_kernelPiPKim)
        /*0020*/ 	.word	0x0000000a


	//----- nvinfo : EIATTR_FRAME_SIZE
	.align		4
.L_5:
        /*0024*/ 	.byte	0x04, 0x11
        /*0026*/ 	.short	(.L_7 - .L_6)
	.align		4
.L_6:
        /*0028*/ 	.word	index@(_Z28abs_cuda_kernel_int32_kernelPiPKim)
        /*002c*/ 	.word	0x00000000


	//----- nvinfo : EIATTR_MIN_STACK_SIZE
	.align		4
.L_7:
        /*0030*/ 	.byte	0x04, 0x12
        /*0032*/ 	.short	(.L_9 - .L_8)
	.align		4
.L_8:
        /*0034*/ 	.word	index@(_Z28abs_cuda_kernel_int32_kernelPiPKim)
        /*0038*/ 	.word	0x00000000


	//----- nvinfo : EIATTR_MIN_STACK_SIZE
	.align		4
.L_9:
        /*003c*/ 	.byte	0x04, 0x12
        /*003e*/ 	.short	(.L_11 - .L_10)
	.align		4
.L_10:
        /*0040*/ 	.word	index@(_Z28abs_cuda_kernel_float_kernelPfPKfm)
        /*0044*/ 	.word	0x00000000
.L_11:


//--------------------- .nv.compat                --------------------------
	.section	.nv.compat,"",@"SHT_CUDA_COMPAT_INFO"
	.align	4
        /*0000*/ 	.byte	0x02, 0x09, 0x00, 0x00, 0x02, 0x02, 0x01, 0x00, 0x02, 0x05, 0x05, 0x00, 0x03, 0x07, 0x01, 0x01
        /*0010*/ 	.byte	0x02, 0x03, 0x00, 0x00, 0x02, 0x06, 0x01, 0x00, 0x04, 0x0b, 0x08, 0x00, 0x09, 0x00, 0x00, 0x00
        /*0020*/ 	.byte	0x00, 0x00, 0x00, 0x00


//--------------------- .nv.info._Z28abs_cuda_kernel_int32_kernelPiPKim --------------------------
	.section	.nv.info._Z28abs_cuda_kernel_int32_kernelPiPKim,"",@"SHT_CUDA_INFO"
	.sectionflags	@""
	.align	4


	//----- nvinfo : EIATTR_CUDA_API_VERSION
	.align		4
        /*0000*/ 	.byte	0x04, 0x37
        /*0002*/ 	.short	(.L_13 - .L_12)
.L_12:
        /*0004*/ 	.word	0x00000082


	//----- nvinfo : EIATTR_KPARAM_INFO
	.align		4
.L_13:
        /*0008*/ 	.byte	0x04, 0x17
        /*000a*/ 	.short	(.L_15 - .L_14)
.L_14:
        /*000c*/ 	.word	0x00000000
        /*0010*/ 	.short	0x0002
        /*0012*/ 	.short	0x0010
        /*0014*/ 	.byte	0x00, 0xf0, 0x21, 0x00


	//----- nvinfo : EIATTR_KPARAM_INFO
	.align		4
.L_15:
        /*0018*/ 	.byte	0x04, 0x17
        /*001a*/ 	.short	(.L_17 - .L_16)
.L_16:
        /*001c*/ 	.word	0x00000000
        /*0020*/ 	.short	0x0001
        /*0022*/ 	.short	0x0008
        /*0024*/ 	.byte	0x00, 0xf5, 0x21, 0x00


	//----- nvinfo : EIATTR_KPARAM_INFO
	.align		4
.L_17:
        /*0028*/ 	.byte	0x04, 0x17
        /*002a*/ 	.short	(.L_19 - .L_18)
.L_18:
        /*002c*/ 	.word	0x00000000
        /*0030*/ 	.short	0x0000
        /*0032*/ 	.short	0x0000
        /*0034*/ 	.byte	0x00, 0xf5, 0x21, 0x00


	//----- nvinfo : EIATTR_SPARSE_MMA_MASK
	.align		4
.L_19:
        /*0038*/ 	.byte	0x03, 0x50
        /*003a*/ 	.short	0x0000


	//----- nvinfo : EIATTR_MAXREG_COUNT
	.align		4
        /*003c*/ 	.byte	0x03, 0x1b
        /*003e*/ 	.short	0x00ff


	//----- nvinfo : EIATTR_MERCURY_ISA_VERSION
	.align		4
        /*0040*/ 	.byte	0x03, 0x5f
        /*0042*/ 	.short	0x0101


	//----- nvinfo : EIATTR_VRC_CTA_INIT_COUNT
	.align		4
        /*0044*/ 	.byte	0x02, 0x4a
	.zero		1
	.zero		1


	//----- nvinfo : EIATTR_EXIT_INSTR_OFFSETS
	.align		4
        /*0048*/ 	.byte	0x04, 0x1c
        /*004a*/ 	.short	(.L_21 - .L_20)


	//   ....[0]....
.L_20:
        /*004c*/ 	.word	0x00000080


	//   ....[1]....
        /*0050*/ 	.word	0x00000140


	//----- nvinfo : EIATTR_CBANK_PARAM_SIZE
	.align		4
.L_21:
        /*0054*/ 	.byte	0x03, 0x19
        /*0056*/ 	.short	0x0018


	//----- nvinfo : EIATTR_PARAM_CBANK
	.align		4
        /*0058*/ 	.byte	0x04, 0x0a
        /*005a*/ 	.short	(.L_23 - .L_22)
	.align		4
.L_22:
        /*005c*/ 	.word	index@(.nv.constant0._Z28abs_cuda_kernel_int32_kernelPiPKim)
        /*0060*/ 	.short	0x0380
        /*0062*/ 	.short	0x0018


	//----- nvinfo : EIATTR_SW_WAR
	.align		4
.L_23:
        /*0064*/ 	.byte	0x04, 0x36
        /*0066*/ 	.short	(.L_25 - .L_24)
.L_24:
        /*0068*/ 	.word	0x00000008
.L_25:


//--------------------- .nv.info._Z28abs_cuda_kernel_float_kernelPfPKfm --------------------------
	.section	.nv.info._Z28abs_cuda_kernel_float_kernelPfPKfm,"",@"SHT_CUDA_INFO"
	.sectionflags	@""
	.align	4


	//----- nvinfo : EIATTR_CUDA_API_VERSION
	.align		4
        /*0000*/ 	.byte	0x04, 0x37
        /*0002*/ 	.short	(.L_27 - .L_26)
.L_26:
        /*0004*/ 	.word	0x00000082


	//----- nvinfo : EIATTR_KPARAM_INFO
	.align		4
.L_27:
        /*0008*/ 	.byte	0x04, 0x17
        /*000a*/ 	.short	(.L_29 - .L_28)
.L_28:
        /*000c*/ 	.word	0x00000000
        /*0010*/ 	.short	0x0002
        /*0012*/ 	.short	0x0010
        /*0014*/ 	.byte	0x00, 0xf0, 0x21, 0x00


	//----- nvinfo : EIATTR_KPARAM_INFO
	.align		4
.L_29:
        /*0018*/ 	.byte	0x04, 0x17
        /*001a*/ 	.short	(.L_31 - .L_30)
.L_30:
        /*001c*/ 	.word	0x00000000
        /*0020*/ 	.short	0x0001
        /*0022*/ 	.short	0x0008
        /*0024*/ 	.byte	0x00, 0xf5, 0x21, 0x00


	//----- nvinfo : EIATTR_KPARAM_INFO
	.align		4
.L_31:
        /*0028*/ 	.byte	0x04, 0x17
        /*002a*/ 	.short	(.L_33 - .L_32)
.L_32:
        /*002c*/ 	.word	0x00000000
        /*0030*/ 	.short	0x0000
        /*0032*/ 	.short	0x0000
        /*0034*/ 	.byte	0x00, 0xf5, 0x21, 0x00


	//----- nvinfo : EIATTR_SPARSE_MMA_MASK
	.align		4
.L_33:
        /*0038*/ 	.byte	0x03, 0x50
        /*003a*/ 	.short	0x0000


	//----- nvinfo : EIATTR_MAXREG_COUNT
	.align		4
        /*003c*/ 	.byte	0x03, 0x1b
        /*003e*/ 	.short	0x00ff


	//----- nvinfo : EIATTR_MERCURY_ISA_VERSION
	.align		4
        /*0040*/ 	.byte	0x03, 0x5f
        /*0042*/ 	.short	0x0101


	//----- nvinfo : EIATTR_VRC_CTA_INIT_COUNT
	.align		4
        /*0044*/ 	.byte	0x02, 0x4a
	.zero		1
	.zero		1


	//----- nvinfo : EIATTR_EXIT_INSTR_OFFSETS
	.align		4
        /*0048*/ 	.byte	0x04, 0x1c
        /*004a*/ 	.short	(.L_35 - .L_34)


	//   ....[0]....
.L_34:
        /*004c*/ 	.word	0x00000080


	//   ....[1]....
        /*0050*/ 	.word	0x00000140


	//----- nvinfo : EIATTR_CBANK_PARAM_SIZE
	.align		4
.L_35:
        /*0054*/ 	.byte	0x03, 0x19
        /*0056*/ 	.short	0x0018


	//----- nvinfo : EIATTR_PARAM_CBANK
	.align		4
        /*0058*/ 	.byte	0x04, 0x0a
        /*005a*/ 	.short	(.L_37 - .L_36)
	.align		4
.L_36:
        /*005c*/ 	.word	index@(.nv.constant0._Z28abs_cuda_kernel_float_kernelPfPKfm)
        /*0060*/ 	.short	0x0380
        /*0062*/ 	.short	0x0018


	//----- nvinfo : EIATTR_SW_WAR
	.align		4
.L_37:
        /*0064*/ 	.byte	0x04, 0x36
        /*0066*/ 	.short	(.L_39 - .L_38)
.L_38:
        /*0068*/ 	.word	0x00000008
.L_39:


//--------------------- .nv.callgraph             --------------------------
	.section	.nv.callgraph,"",@"SHT_CUDA_CALLGRAPH"
	.align	4
	.sectionentsize	8
	.align		4
        /*0000*/ 	.word	0x00000000
	.align		4
        /*0004*/ 	.word	0xffffffff
	.align		4
        /*0008*/ 	.word	0x00000000
	.align		4
        /*000c*/ 	.word	0xfffffffe
	.align		4
        /*0010*/ 	.word	0x00000000
	.align		4
        /*0014*/ 	.word	0xfffffffd
	.align		4
        /*0018*/ 	.word	0x00000000
	.align		4
        /*001c*/ 	.word	0xfffffffc


//--------------------- .text._Z28abs_cuda_kernel_int32_kernelPiPKim --------------------------
	.section	.text._Z28abs_cuda_kernel_int32_kernelPiPKim,"ax",@progbits
	.align	128
        .global         _Z28abs_cuda_kernel_int32_kernelPiPKim
        .type           _Z28abs_cuda_kernel_int32_kernelPiPKim,@function
        .size           _Z28abs_cuda_kernel_int32_kernelPiPKim,(.L_x_2 - _Z28abs_cuda_kernel_int32_kernelPiPKim)
        .other          _Z28abs_cuda_kernel_int32_kernelPiPKim,@"STO_CUDA_ENTRY STV_DEFAULT"
_Z28abs_cuda_kernel_int32_kernelPiPKim:
.text._Z28abs_cuda_kernel_int32_kernelPiPKim:
[----:B------:R-:W-:Y:S01]  /*0000*/  LDC R1, c[0x0][0x37c] ;  /* 0x0000df00ff017b82 */ /* 0x000fe20000000800 */
[----:B------:R-:W0:Y:S07]  /*0010*/  S2R R3, SR_TID.X ;  /* 0x0000000000037919 */ /* 0x000e2e0000002100 */
[----:B------:R-:W0:Y:S01]  /*0020*/  S2UR UR4, SR_CTAID.X ;  /* 0x00000000000479c3 */ /* 0x000e220000002500 */
[----:B------:R-:W1:Y:S07]  /*0030*/  LDCU.64 UR6, c[0x0][0x390] ;  /* 0x00007200ff0677ac */ /* 0x000e6e0008000a00 */
[----:B------:R-:W0:Y:S02]  /*0040*/  LDC R0, c[0x0][0x360] ;  /* 0x0000d800ff007b82 */ /* 0x000e240000000800 */
[----:B0-----:R-:W-:-:S05]  /*0050*/  IMAD R0, R0, UR4, R3 ;  /* 0x0000000400007c24 */ /* 0x001fca000f8e0203 */
[----:B-1----:R-:W-:-:S04]  /*0060*/  ISETP.GE.U32.AND P0, PT, R0, UR6, PT ;  /* 0x0000000600007c0c */ /* 0x002fc8000bf06070 */
[----:B------:R-:W-:-:S13]  /*0070*/  ISETP.GE.U32.AND.EX P0, PT, RZ, UR7, PT, P0 ;  /* 0x00000007ff007c0c */ /* 0x000fda000bf06100 */
[----:B------:R-:W-:Y:S05]  /*0080*/  @P0 EXIT ;  /* 0x000000000000094d */ /* 0x000fea0003800000 */
[----:B------:R-:W0:Y:S01]  /*0090*/  LDCU.128 UR8, c[0x0][0x380] ;  /* 0x00007000ff0877ac */ /* 0x000e220008000c00 */
[----:B------:R-:W-:Y:S01]  /*00a0*/  IMAD.SHL.U32 R4, R0, 0x4, RZ ;  /* 0x0000000400047824 */ /* 0x000fe200078e00ff */
[----:B------:R-:W-:Y:S01]  /*00b0*/  SHF.R.U32.HI R0, RZ, 0x1e, R0 ;  /* 0x0000001eff007819 */ /* 0x000fe20000011600 */
[----:B------:R-:W1:Y:S03]  /*00c0*/  LDCU.64 UR4, c[0x0][0x358] ;  /* 0x00006b00ff0477ac */ /* 0x000e660008000a00 */
[----:B0-----:R-:W-:-:S04]  /*00d0*/  IADD3 R2, P0, PT, R4, UR10, RZ ;  /* 0x0000000a04027c10 */ /* 0x001fc8000ff1e0ff */
[----:B------:R-:W-:-:S05]  /*00e0*/  IADD3.X R3, PT, PT, R0, UR11, RZ, P0, !PT ;  /* 0x0000000b00037c10 */ /* 0x000fca00087fe4ff */
[----:B-1----:R-:W2:Y:S01]  /*00f0*/  LDG.E R2, desc[UR4][R2.64] ;  /* 0x0000000402027981 */ /* 0x002ea2000c1e1900 */
[----:B------:R-:W-:-:S04]  /*0100*/  IADD3 R4, P0, PT, R4, UR8, RZ ;  /* 0x0000000804047c10 */ /* 0x000fc8000ff1e0ff */
[----:B------:R-:W-:Y:S02]  /*0110*/  IADD3.X R5, PT, PT, R0, UR9, RZ, P0, !PT ;  /* 0x0000000900057c10 */ /* 0x000fe400087fe4ff */
[----:B--2---:R-:W-:-:S05]  /*0120*/  IABS R7, R2 ;  /* 0x0000000200077213 */ /* 0x004fca0000000000 */
[----:B------:R-:W-:Y:S01]  /*0130*/  STG.E desc[UR4][R4.64], R7 ;  /* 0x0000000704007986 */ /* 0x000fe2000c101904 */
[----:B------:R-:W-:Y:S05]  /*0140*/  EXIT ;  /* 0x000000000000794d */ /* 0x000fea0003800000 */
.L_x_0:
[----:B------:R-:W-:-:S00]  /*0150*/  BRA `(.L_x_0) ;  /* 0xfffffffc00fc7947 */ /* 0x000fc0000383ffff */
[----:B------:R-:W-:-:S00]  /*0160*/  NOP ;  /* 0x0000000000007918 */ /* 0x000fc00000000000 */
        /* <DEDUP_REMOVED lines=9> */
.L_x_2:


//--------------------- .text._Z28abs_cuda_kernel_float_kernelPfPKfm --------------------------
	.section	.text._Z28abs_cuda_kernel_float_kernelPfPKfm,"ax",@progbits
	.align	128
        .global         _Z28abs_cuda_kernel_float_kernelPfPKfm
        .type           _Z28abs_cuda_kernel_float_kernelPfPKfm,@function
        .size           _Z28abs_cuda_kernel_float_kernelPfPKfm,(.L_x_3 - _Z28abs_cuda_kernel_float_kernelPfPKfm)
        .other          _Z28abs_cuda_kernel_float_kernelPfPKfm,@"STO_CUDA_ENTRY STV_DEFAULT"
_Z28abs_cuda_kernel_float_kernelPfPKfm:
.text._Z28abs_cuda_kernel_float_kernelPfPKfm:
        /* <DEDUP_REMOVED lines=17> */
[----:B------:R-:W-:Y:S01]  /*0110*/  IADD3.X R5, PT, PT, R0, UR9, RZ, P0, !PT ;  /* 0x0000000900057c10 */ /* 0x000fe200087fe4ff */
[----:B--2---:R-:W-:-:S05]  /*0120*/  FADD R7, |R2|, -RZ ;  /* 0x800000ff02077221 */ /* 0x004fca0000000200 */
[----:B------:R-:W-:Y:S01]  /*0130*/  STG.E desc[UR4][R4.64], R7 ;  /* 0x0000000704007986 */ /* 0x000fe2000c101904 */
[----:B------:R-:W-:Y:S05]  /*0140*/  EXIT ;  /* 0x000000000000794d */ /* 0x000fea0003800000 */
.L_x_1:
        /* <DEDUP_REMOVED lines=11> */
.L_x_3:


//--------------------- .nv.shared.reserved.0     --------------------------
	.section	.nv.shared.reserved.0,"aw",@nobits
	.weak		__nv_reservedSMEM_offset_0_alias
	.size		__nv_reservedSMEM_offset_0_alias, 0, 64
	.other		__nv_reservedSMEM_offset_0_alias,@"STO_CUDA_RESERVED_SHARED STV_DEFAULT"
__nv_reservedSMEM_offset_0_alias:
	.zero		0
	.zero		64


//--------------------- .nv.constant0._Z28abs_cuda_kernel_int32_kernelPiPKim --------------------------
	.section	.nv.constant0._Z28abs_cuda_kernel_int32_kernelPiPKim,"a",@progbits
	.sectionflags	@""
	.align	4
.nv.constant0._Z28abs_cuda_kernel_int32_kernelPiPKim:
	.zero		920


//--------------------- .nv.constant0._Z28abs_cuda_kernel_float_kernelPfPKfm --------------------------
	.section	.nv.constant0._Z28abs_cuda_kernel_float_kernelPfPKfm,"a",@progbits
	.sectionflags	@""
	.align	4
.nv.constant0._Z28abs_cuda_kernel_float_kernelPfPKfm:
	.zero		920


//--------------------- SYMBOLS --------------------------

	.type		.nv.reservedSmem.offset0,@object
	.size		.nv.reservedSmem.offset0,0x4
